//
// Generated by NVIDIA NVVM Compiler
//
// Compiler Build ID: CL-36424714
// Cuda compilation tools, release 13.0, V13.0.88
// Based on NVVM 20.0.0
//

.version 9.0
.target sm_100
.address_size 64

	// .globl	_Z19test_cvt_f32_to_f16PfPsi

.visible .entry _Z19test_cvt_f32_to_f16PfPsi(
	.param .u64 .ptr .align 1 _Z19test_cvt_f32_to_f16PfPsi_param_0,
	.param .u64 .ptr .align 1 _Z19test_cvt_f32_to_f16PfPsi_param_1,
	.param .u32 _Z19test_cvt_f32_to_f16PfPsi_param_2
)
{
	.reg .pred 	%p<10>;
	.reg .b16 	%rs<30>;
	.reg .b32 	%r<23>;
	.reg .b32 	%f<30>;
	.reg .b64 	%rd<31>;

	ld.param.u64 	%rd15, [_Z19test_cvt_f32_to_f16PfPsi_param_0];
	ld.param.u64 	%rd16, [_Z19test_cvt_f32_to_f16PfPsi_param_1];
	ld.param.u32 	%r16, [_Z19test_cvt_f32_to_f16PfPsi_param_2];
	cvta.to.global.u64 	%rd1, %rd16;
	cvta.to.global.u64 	%rd2, %rd15;
	setp.lt.s32 	%p1, %r16, 1;
	@%p1 bra 	$L__BB0_13;
	and.b32  	%r1, %r16, 15;
	setp.lt.u32 	%p2, %r16, 16;
	mov.b32 	%r20, 0;
	@%p2 bra 	$L__BB0_4;
	and.b32  	%r20, %r16, 2147483632;
	neg.s32 	%r18, %r20;
	add.s64 	%rd28, %rd1, 16;
	add.s64 	%rd27, %rd2, 32;
$L__BB0_3:
	.pragma "nounroll";
	ld.global.f32 	%f1, [%rd27+-32];
	// begin inline asm
	cvt.rn.relu.satfinite.f16.f32 %rs1, %f1;
	
	// end inline asm
	st.global.u16 	[%rd28+-16], %rs1;
	ld.global.f32 	%f2, [%rd27+-28];
	// begin inline asm
	cvt.rn.relu.satfinite.f16.f32 %rs2, %f2;
	
	// end inline asm
	st.global.u16 	[%rd28+-14], %rs2;
	ld.global.f32 	%f3, [%rd27+-24];
	// begin inline asm
	cvt.rn.relu.satfinite.f16.f32 %rs3, %f3;
	
	// end inline asm
	st.global.u16 	[%rd28+-12], %rs3;
	ld.global.f32 	%f4, [%rd27+-20];
	// begin inline asm
	cvt.rn.relu.satfinite.f16.f32 %rs4, %f4;
	
	// end inline asm
	st.global.u16 	[%rd28+-10], %rs4;
	ld.global.f32 	%f5, [%rd27+-16];
	// begin inline asm
	cvt.rn.relu.satfinite.f16.f32 %rs5, %f5;
	
	// end inline asm
	st.global.u16 	[%rd28+-8], %rs5;
	ld.global.f32 	%f6, [%rd27+-12];
	// begin inline asm
	cvt.rn.relu.satfinite.f16.f32 %rs6, %f6;
	
	// end inline asm
	st.global.u16 	[%rd28+-6], %rs6;
	ld.global.f32 	%f7, [%rd27+-8];
	// begin inline asm
	cvt.rn.relu.satfinite.f16.f32 %rs7, %f7;
	
	// end inline asm
	st.global.u16 	[%rd28+-4], %rs7;
	ld.global.f32 	%f8, [%rd27+-4];
	// begin inline asm
	cvt.rn.relu.satfinite.f16.f32 %rs8, %f8;
	
	// end inline asm
	st.global.u16 	[%rd28+-2], %rs8;
	ld.global.f32 	%f9, [%rd27];
	// begin inline asm
	cvt.rn.relu.satfinite.f16.f32 %rs9, %f9;
	
	// end inline asm
	st.global.u16 	[%rd28], %rs9;
	ld.global.f32 	%f10, [%rd27+4];
	// begin inline asm
	cvt.rn.relu.satfinite.f16.f32 %rs10, %f10;
	
	// end inline asm
	st.global.u16 	[%rd28+2], %rs10;
	ld.global.f32 	%f11, [%rd27+8];
	// begin inline asm
	cvt.rn.relu.satfinite.f16.f32 %rs11, %f11;
	
	// end inline asm
	st.global.u16 	[%rd28+4], %rs11;
	ld.global.f32 	%f12, [%rd27+12];
	// begin inline asm
	cvt.rn.relu.satfinite.f16.f32 %rs12, %f12;
	
	// end inline asm
	st.global.u16 	[%rd28+6], %rs12;
	ld.global.f32 	%f13, [%rd27+16];
	// begin inline asm
	cvt.rn.relu.satfinite.f16.f32 %rs13, %f13;
	
	// end inline asm
	st.global.u16 	[%rd28+8], %rs13;
	ld.global.f32 	%f14, [%rd27+20];
	// begin inline asm
	cvt.rn.relu.satfinite.f16.f32 %rs14, %f14;
	
	// end inline asm
	st.global.u16 	[%rd28+10], %rs14;
	ld.global.f32 	%f15, [%rd27+24];
	// begin inline asm
	cvt.rn.relu.satfinite.f16.f32 %rs15, %f15;
	
	// end inline asm
	st.global.u16 	[%rd28+12], %rs15;
	ld.global.f32 	%f16, [%rd27+28];
	// begin inline asm
	cvt.rn.relu.satfinite.f16.f32 %rs16, %f16;
	
	// end inline asm
	st.global.u16 	[%rd28+14], %rs16;
	add.s32 	%r18, %r18, 16;
	add.s64 	%rd28, %rd28, 32;
	add.s64 	%rd27, %rd27, 64;
	setp.ne.s32 	%p3, %r18, 0;
	@%p3 bra 	$L__BB0_3;
$L__BB0_4:
	setp.eq.s32 	%p4, %r1, 0;
	@%p4 bra 	$L__BB0_13;
	and.b32  	%r7, %r16, 7;
	setp.lt.u32 	%p5, %r1, 8;
	@%p5 bra 	$L__BB0_7;
	mul.wide.u32 	%rd17, %r20, 2;
	add.s64 	%rd18, %rd1, %rd17;
	mul.wide.u32 	%rd19, %r20, 4;
	add.s64 	%rd20, %rd2, %rd19;
	ld.global.f32 	%f17, [%rd20];
	// begin inline asm
	cvt.rn.relu.satfinite.f16.f32 %rs17, %f17;
	
	// end inline asm
	st.global.u16 	[%rd18], %rs17;
	ld.global.f32 	%f18, [%rd20+4];
	// begin inline asm
	cvt.rn.relu.satfinite.f16.f32 %rs18, %f18;
	
	// end inline asm
	st.global.u16 	[%rd18+2], %rs18;
	ld.global.f32 	%f19, [%rd20+8];
	// begin inline asm
	cvt.rn.relu.satfinite.f16.f32 %rs19, %f19;
	
	// end inline asm
	st.global.u16 	[%rd18+4], %rs19;
	ld.global.f32 	%f20, [%rd20+12];
	// begin inline asm
	cvt.rn.relu.satfinite.f16.f32 %rs20, %f20;
	
	// end inline asm
	st.global.u16 	[%rd18+6], %rs20;
	ld.global.f32 	%f21, [%rd20+16];
	// begin inline asm
	cvt.rn.relu.satfinite.f16.f32 %rs21, %f21;
	
	// end inline asm
	st.global.u16 	[%rd18+8], %rs21;
	ld.global.f32 	%f22, [%rd20+20];
	// begin inline asm
	cvt.rn.relu.satfinite.f16.f32 %rs22, %f22;
	
	// end inline asm
	st.global.u16 	[%rd18+10], %rs22;
	ld.global.f32 	%f23, [%rd20+24];
	// begin inline asm
	cvt.rn.relu.satfinite.f16.f32 %rs23, %f23;
	
	// end inline asm
	st.global.u16 	[%rd18+12], %rs23;
	ld.global.f32 	%f24, [%rd20+28];
	// begin inline asm
	cvt.rn.relu.satfinite.f16.f32 %rs24, %f24;
	
	// end inline asm
	st.global.u16 	[%rd18+14], %rs24;
	add.s32 	%r20, %r20, 8;
$L__BB0_7:
	setp.eq.s32 	%p6, %r7, 0;
	@%p6 bra 	$L__BB0_13;
	and.b32  	%r10, %r16, 3;
	setp.lt.u32 	%p7, %r7, 4;
	@%p7 bra 	$L__BB0_10;
	mul.wide.u32 	%rd21, %r20, 2;
	add.s64 	%rd22, %rd1, %rd21;
	mul.wide.u32 	%rd23, %r20, 4;
	add.s64 	%rd24, %rd2, %rd23;
	ld.global.f32 	%f25, [%rd24];
	// begin inline asm
	cvt.rn.relu.satfinite.f16.f32 %rs25, %f25;
	
	// end inline asm
	st.global.u16 	[%rd22], %rs25;
	ld.global.f32 	%f26, [%rd24+4];
	// begin inline asm
	cvt.rn.relu.satfinite.f16.f32 %rs26, %f26;
	
	// end inline asm
	st.global.u16 	[%rd22+2], %rs26;
	ld.global.f32 	%f27, [%rd24+8];
	// begin inline asm
	cvt.rn.relu.satfinite.f16.f32 %rs27, %f27;
	
	// end inline asm
	st.global.u16 	[%rd22+4], %rs27;
	ld.global.f32 	%f28, [%rd24+12];
	// begin inline asm
	cvt.rn.relu.satfinite.f16.f32 %rs28, %f28;
	
	// end inline asm
	st.global.u16 	[%rd22+6], %rs28;
	add.s32 	%r20, %r20, 4;
$L__BB0_10:
	setp.eq.s32 	%p8, %r10, 0;
	@%p8 bra 	$L__BB0_13;
	mul.wide.u32 	%rd25, %r20, 4;
	add.s64 	%rd30, %rd2, %rd25;
	mul.wide.u32 	%rd26, %r20, 2;
	add.s64 	%rd29, %rd1, %rd26;
	neg.s32 	%r22, %r10;
$L__BB0_12:
	.pragma "nounroll";
	ld.global.f32 	%f29, [%rd30];
	// begin inline asm
	cvt.rn.relu.satfinite.f16.f32 %rs29, %f29;
	
	// end inline asm
	st.global.u16 	[%rd29], %rs29;
	add.s64 	%rd30, %rd30, 4;
	add.s64 	%rd29, %rd29, 2;
	add.s32 	%r22, %r22, 1;
	setp.ne.s32 	%p9, %r22, 0;
	@%p9 bra 	$L__BB0_12;
$L__BB0_13:
	ret;

}
	// .globl	_Z20test_cvt_f32_to_tf32PfPji
.visible .entry _Z20test_cvt_f32_to_tf32PfPji(
	.param .u64 .ptr .align 1 _Z20test_cvt_f32_to_tf32PfPji_param_0,
	.param .u64 .ptr .align 1 _Z20test_cvt_f32_to_tf32PfPji_param_1,
	.param .u32 _Z20test_cvt_f32_to_tf32PfPji_param_2
)
{
	.reg .pred 	%p<10>;
	.reg .b32 	%r<52>;
	.reg .b32 	%f<30>;
	.reg .b64 	%rd<28>;

	ld.param.u64 	%rd15, [_Z20test_cvt_f32_to_tf32PfPji_param_0];
	ld.param.u64 	%rd16, [_Z20test_cvt_f32_to_tf32PfPji_param_1];
	ld.param.u32 	%r16, [_Z20test_cvt_f32_to_tf32PfPji_param_2];
	cvta.to.global.u64 	%rd1, %rd16;
	cvta.to.global.u64 	%rd2, %rd15;
	setp.lt.s32 	%p1, %r16, 1;
	@%p1 bra 	$L__BB1_13;
	and.b32  	%r1, %r16, 15;
	setp.lt.u32 	%p2, %r16, 16;
	mov.b32 	%r49, 0;
	@%p2 bra 	$L__BB1_4;
	and.b32  	%r49, %r16, 2147483632;
	neg.s32 	%r47, %r49;
	add.s64 	%rd25, %rd1, 32;
	add.s64 	%rd24, %rd2, 32;
$L__BB1_3:
	.pragma "nounroll";
	ld.global.f32 	%f1, [%rd24+-32];
	// begin inline asm
	cvt.rna.satfinite.tf32.f32 %r18, %f1;
	
	// end inline asm
	st.global.u32 	[%rd25+-32], %r18;
	ld.global.f32 	%f2, [%rd24+-28];
	// begin inline asm
	cvt.rna.satfinite.tf32.f32 %r19, %f2;
	
	// end inline asm
	st.global.u32 	[%rd25+-28], %r19;
	ld.global.f32 	%f3, [%rd24+-24];
	// begin inline asm
	cvt.rna.satfinite.tf32.f32 %r20, %f3;
	
	// end inline asm
	st.global.u32 	[%rd25+-24], %r20;
	ld.global.f32 	%f4, [%rd24+-20];
	// begin inline asm
	cvt.rna.satfinite.tf32.f32 %r21, %f4;
	
	// end inline asm
	st.global.u32 	[%rd25+-20], %r21;
	ld.global.f32 	%f5, [%rd24+-16];
	// begin inline asm
	cvt.rna.satfinite.tf32.f32 %r22, %f5;
	
	// end inline asm
	st.global.u32 	[%rd25+-16], %r22;
	ld.global.f32 	%f6, [%rd24+-12];
	// begin inline asm
	cvt.rna.satfinite.tf32.f32 %r23, %f6;
	
	// end inline asm
	st.global.u32 	[%rd25+-12], %r23;
	ld.global.f32 	%f7, [%rd24+-8];
	// begin inline asm
	cvt.rna.satfinite.tf32.f32 %r24, %f7;
	
	// end inline asm
	st.global.u32 	[%rd25+-8], %r24;
	ld.global.f32 	%f8, [%rd24+-4];
	// begin inline asm
	cvt.rna.satfinite.tf32.f32 %r25, %f8;
	
	// end inline asm
	st.global.u32 	[%rd25+-4], %r25;
	ld.global.f32 	%f9, [%rd24];
	// begin inline asm
	cvt.rna.satfinite.tf32.f32 %r26, %f9;
	
	// end inline asm
	st.global.u32 	[%rd25], %r26;
	ld.global.f32 	%f10, [%rd24+4];
	// begin inline asm
	cvt.rna.satfinite.tf32.f32 %r27, %f10;
	
	// end inline asm
	st.global.u32 	[%rd25+4], %r27;
	ld.global.f32 	%f11, [%rd24+8];
	// begin inline asm
	cvt.rna.satfinite.tf32.f32 %r28, %f11;
	
	// end inline asm
	st.global.u32 	[%rd25+8], %r28;
	ld.global.f32 	%f12, [%rd24+12];
	// begin inline asm
	cvt.rna.satfinite.tf32.f32 %r29, %f12;
	
	// end inline asm
	st.global.u32 	[%rd25+12], %r29;
	ld.global.f32 	%f13, [%rd24+16];
	// begin inline asm
	cvt.rna.satfinite.tf32.f32 %r30, %f13;
	
	// end inline asm
	st.global.u32 	[%rd25+16], %r30;
	ld.global.f32 	%f14, [%rd24+20];
	// begin inline asm
	cvt.rna.satfinite.tf32.f32 %r31, %f14;
	
	// end inline asm
	st.global.u32 	[%rd25+20], %r31;
	ld.global.f32 	%f15, [%rd24+24];
	// begin inline asm
	cvt.rna.satfinite.tf32.f32 %r32, %f15;
	
	// end inline asm
	st.global.u32 	[%rd25+24], %r32;
	ld.global.f32 	%f16, [%rd24+28];
	// begin inline asm
	cvt.rna.satfinite.tf32.f32 %r33, %f16;
	
	// end inline asm
	st.global.u32 	[%rd25+28], %r33;
	add.s32 	%r47, %r47, 16;
	add.s64 	%rd25, %rd25, 64;
	add.s64 	%rd24, %rd24, 64;
	setp.ne.s32 	%p3, %r47, 0;
	@%p3 bra 	$L__BB1_3;
$L__BB1_4:
	setp.eq.s32 	%p4, %r1, 0;
	@%p4 bra 	$L__BB1_13;
	and.b32  	%r7, %r16, 7;
	setp.lt.u32 	%p5, %r1, 8;
	@%p5 bra 	$L__BB1_7;
	mul.wide.u32 	%rd17, %r49, 4;
	add.s64 	%rd18, %rd1, %rd17;
	add.s64 	%rd19, %rd2, %rd17;
	ld.global.f32 	%f17, [%rd19];
	// begin inline asm
	cvt.rna.satfinite.tf32.f32 %r34, %f17;
	
	// end inline asm
	st.global.u32 	[%rd18], %r34;
	ld.global.f32 	%f18, [%rd19+4];
	// begin inline asm
	cvt.rna.satfinite.tf32.f32 %r35, %f18;
	
	// end inline asm
	st.global.u32 	[%rd18+4], %r35;
	ld.global.f32 	%f19, [%rd19+8];
	// begin inline asm
	cvt.rna.satfinite.tf32.f32 %r36, %f19;
	
	// end inline asm
	st.global.u32 	[%rd18+8], %r36;
	ld.global.f32 	%f20, [%rd19+12];
	// begin inline asm
	cvt.rna.satfinite.tf32.f32 %r37, %f20;
	
	// end inline asm
	st.global.u32 	[%rd18+12], %r37;
	ld.global.f32 	%f21, [%rd19+16];
	// begin inline asm
	cvt.rna.satfinite.tf32.f32 %r38, %f21;
	
	// end inline asm
	st.global.u32 	[%rd18+16], %r38;
	ld.global.f32 	%f22, [%rd19+20];
	// begin inline asm
	cvt.rna.satfinite.tf32.f32 %r39, %f22;
	
	// end inline asm
	st.global.u32 	[%rd18+20], %r39;
	ld.global.f32 	%f23, [%rd19+24];
	// begin inline asm
	cvt.rna.satfinite.tf32.f32 %r40, %f23;
	
	// end inline asm
	st.global.u32 	[%rd18+24], %r40;
	ld.global.f32 	%f24, [%rd19+28];
	// begin inline asm
	cvt.rna.satfinite.tf32.f32 %r41, %f24;
	
	// end inline asm
	st.global.u32 	[%rd18+28], %r41;
	add.s32 	%r49, %r49, 8;
$L__BB1_7:
	setp.eq.s32 	%p6, %r7, 0;
	@%p6 bra 	$L__BB1_13;
	and.b32  	%r10, %r16, 3;
	setp.lt.u32 	%p7, %r7, 4;
	@%p7 bra 	$L__BB1_10;
	mul.wide.u32 	%rd20, %r49, 4;
	add.s64 	%rd21, %rd1, %rd20;
	add.s64 	%rd22, %rd2, %rd20;
	ld.global.f32 	%f25, [%rd22];
	// begin inline asm
	cvt.rna.satfinite.tf32.f32 %r42, %f25;
	
	// end inline asm
	st.global.u32 	[%rd21], %r42;
	ld.global.f32 	%f26, [%rd22+4];
	// begin inline asm
	cvt.rna.satfinite.tf32.f32 %r43, %f26;
	
	// end inline asm
	st.global.u32 	[%rd21+4], %r43;
	ld.global.f32 	%f27, [%rd22+8];
	// begin inline asm
	cvt.rna.satfinite.tf32.f32 %r44, %f27;
	
	// end inline asm
	st.global.u32 	[%rd21+8], %r44;
	ld.global.f32 	%f28, [%rd22+12];
	// begin inline asm
	cvt.rna.satfinite.tf32.f32 %r45, %f28;
	
	// end inline asm
	st.global.u32 	[%rd21+12], %r45;
	add.s32 	%r49, %r49, 4;
$L__BB1_10:
	setp.eq.s32 	%p8, %r10, 0;
	@%p8 bra 	$L__BB1_13;
	mul.wide.u32 	%rd23, %r49, 4;
	add.s64 	%rd27, %rd2, %rd23;
	add.s64 	%rd26, %rd1, %rd23;
	neg.s32 	%r51, %r10;
$L__BB1_12:
	.pragma "nounroll";
	ld.global.f32 	%f29, [%rd27];
	// begin inline asm
	cvt.rna.satfinite.tf32.f32 %r46, %f29;
	
	// end inline asm
	st.global.u32 	[%rd26], %r46;
	add.s64 	%rd27, %rd27, 4;
	add.s64 	%rd26, %rd26, 4;
	add.s32 	%r51, %r51, 1;
	setp.ne.s32 	%p9, %r51, 0;
	@%p9 bra 	$L__BB1_12;
$L__BB1_13:
	ret;

}


// ===== COMPILED SASS (sm_100) =====

	.target	sm_100

	.elftype	@"ET_EXEC"


//--------------------- .note.nv.tkinfo           --------------------------
	.section	.note.nv.tkinfo,"",@"SHT_NOTE"
	.sectionflags	@"SHF_NOTE_NV_TKINFO"
	.tkinfo
        /*0018*/ 	.word	0x00000002
        /*0030*/ 	.string	""
        /*0030*/ 	.string	"ptxas"
        /*0030*/ 	.string	"Cuda compilation tools, release 13.0, V13.0.88"
        /*0030*/ 	.string	"Build cuda_13.0.r13.0/compiler.36424714_0"
        /*0030*/ 	.string	"-arch sm_100 -m 64 "



//--------------------- .note.nv.cuinfo           --------------------------
	.section	.note.nv.cuinfo,"",@"SHT_NOTE"
	.sectionflags	@"SHF_NOTE_NV_CUINFO"
        /*0018*/ 	.short	0x0002
        /*001a*/ 	.short	0x0064
        /*001c*/ 	.short	0x0082
	.zero		2


//--------------------- .nv.info                  --------------------------
	.section	.nv.info,"",@"SHT_CUDA_INFO"
	.align	4


	//----- nvinfo : EIATTR_REGCOUNT
	.align		4
        /*0000*/ 	.byte	0x04, 0x2f
        /*0002*/ 	.short	(.L_1 - .L_0)
	.align		4
.L_0:
        /*0004*/ 	.word	index@(_Z19test_cvt_f32_to_f16PfPsi)
        /*0008*/ 	.word	0x0000000f


	//----- nvinfo : EIATTR_FRAME_SIZE
	.align		4
.L_1:
        /*000c*/ 	.byte	0x04, 0x11
        /*000e*/ 	.short	(.L_3 - .L_2)
	.align		4
.L_2:
        /*0010*/ 	.word	index@(_Z19test_cvt_f32_to_f16PfPsi)
        /*0014*/ 	.word	0x00000000


	//----- nvinfo : EIATTR_REGCOUNT
	.align		4
.L_3:
        /*0018*/ 	.byte	0x04, 0x2f
        /*001a*/ 	.short	(.L_5 - .L_4)
	.align		4
.L_4:
        /*001c*/ 	.word	index@(_Z20test_cvt_f32_to_tf32PfPji)
        /*0020*/ 	.word	0x00000010


	//----- nvinfo : EIATTR_FRAME_SIZE
	.align		4
.L_5:
        /*0024*/ 	.byte	0x04, 0x11
        /*0026*/ 	.short	(.L_7 - .L_6)
	.align		4
.L_6:
        /*0028*/ 	.word	index@(_Z20test_cvt_f32_to_tf32PfPji)
        /*002c*/ 	.word	0x00000000


	//----- nvinfo : EIATTR_MIN_STACK_SIZE
	.align		4
.L_7:
        /*0030*/ 	.byte	0x04, 0x12
        /*0032*/ 	.short	(.L_9 - .L_8)
	.align		4
.L_8:
        /*0034*/ 	.word	index@(_Z20test_cvt_f32_to_tf32PfPji)
        /*0038*/ 	.word	0x00000000


	//----- nvinfo : EIATTR_MIN_STACK_SIZE
	.align		4
.L_9:
        /*003c*/ 	.byte	0x04, 0x12
        /*003e*/ 	.short	(.L_11 - .L_10)
	.align		4
.L_10:
        /*0040*/ 	.word	index@(_Z19test_cvt_f32_to_f16PfPsi)
        /*0044*/ 	.word	0x00000000
.L_11:


//--------------------- .nv.compat                --------------------------
	.section	.nv.compat,"",@"SHT_CUDA_COMPAT_INFO"
	.align	4
        /*0000*/ 	.byte	0x02, 0x09, 0x00, 0x00, 0x02, 0x02, 0x01, 0x00, 0x02, 0x05, 0x05, 0x00, 0x03, 0x07, 0x01, 0x01
        /*0010*/ 	.byte	0x02, 0x03, 0x00, 0x00, 0x02, 0x06, 0x01, 0x00, 0x04, 0x0b, 0x08, 0x00, 0x01, 0x00, 0x00, 0x00
        /*0020*/ 	.byte	0x00, 0x00, 0x00, 0x00


//--------------------- .nv.info._Z20test_cvt_f32_to_tf32PfPji --------------------------
	.section	.nv.info._Z20test_cvt_f32_to_tf32PfPji,"",@"SHT_CUDA_INFO"
	.sectionflags	@""
	.align	4


	//----- nvinfo : EIATTR_CUDA_API_VERSION
	.align		4
        /*0000*/ 	.byte	0x04, 0x37
        /*0002*/ 	.short	(.L_13 - .L_12)
.L_12:
        /*0004*/ 	.word	0x00000082


	//----- nvinfo : EIATTR_KPARAM_INFO
	.align		4
.L_13:
        /*0008*/ 	.byte	0x04, 0x17
        /*000a*/ 	.short	(.L_15 - .L_14)
.L_14:
        /*000c*/ 	.word	0x00000000
        /*0010*/ 	.short	0x0002
        /*0012*/ 	.short	0x0010
        /*0014*/ 	.byte	0x00, 0xf0, 0x11, 0x00


	//----- nvinfo : EIATTR_KPARAM_INFO
	.align		4
.L_15:
        /*0018*/ 	.byte	0x04, 0x17
        /*001a*/ 	.short	(.L_17 - .L_16)
.L_16:
        /*001c*/ 	.word	0x00000000
        /*0020*/ 	.short	0x0001
        /*0022*/ 	.short	0x0008
        /*0024*/ 	.byte	0x00, 0xf5, 0x21, 0x00


	//----- nvinfo : EIATTR_KPARAM_INFO
	.align		4
.L_17:
        /*0028*/ 	.byte	0x04, 0x17
        /*002a*/ 	.short	(.L_19 - .L_18)
.L_18:
        /*002c*/ 	.word	0x00000000
        /*0030*/ 	.short	0x0000
        /*0032*/ 	.short	0x0000
        /*0034*/ 	.byte	0x00, 0xf5, 0x21, 0x00


	//----- nvinfo : EIATTR_SPARSE_MMA_MASK
	.align		4
.L_19:
        /*0038*/ 	.byte	0x03, 0x50
        /*003a*/ 	.short	0x0000


	//----- nvinfo : EIATTR_MAXREG_COUNT
	.align		4
        /*003c*/ 	.byte	0x03, 0x1b
        /*003e*/ 	.short	0x00ff


	//----- nvinfo : EIATTR_MERCURY_ISA_VERSION
	.align		4
        /*0040*/ 	.byte	0x03, 0x5f
        /*0042*/ 	.short	0x0101


	//----- nvinfo : EIATTR_VRC_CTA_INIT_COUNT
	.align		4
        /*0044*/ 	.byte	0x02, 0x4a
	.zero		1
	.zero		1


	//----- nvinfo : EIATTR_EXIT_INSTR_OFFSETS
	.align		4
        /*0048*/ 	.byte	0x04, 0x1c
        /*004a*/ 	.short	(.L_21 - .L_20)


	//   ....[0]....
.L_20:
        /*004c*/ 	.word	0x00000030


	//   ....[1]....
        /*0050*/ 	.word	0x000008f0


	//   ....[2]....
        /*0054*/ 	.word	0x00000d20


	//   ....[3]....
        /*0058*/ 	.word	0x00000f90


	//   ....[4]....
        /*005c*/ 	.word	0x00001150


	//----- nvinfo : EIATTR_CBANK_PARAM_SIZE
	.align		4
.L_21:
        /*0060*/ 	.byte	0x03, 0x19
        /*0062*/ 	.short	0x0014


	//----- nvinfo : EIATTR_PARAM_CBANK
	.align		4
        /*0064*/ 	.byte	0x04, 0x0a
        /*0066*/ 	.short	(.L_23 - .L_22)
	.align		4
.L_22:
        /*0068*/ 	.word	index@(.nv.constant0._Z20test_cvt_f32_to_tf32PfPji)
        /*006c*/ 	.short	0x0380
        /*006e*/ 	.short	0x0014


	//----- nvinfo : EIATTR_SW_WAR
	.align		4
.L_23:
        /*0070*/ 	.byte	0x04, 0x36
        /*0072*/ 	.short	(.L_25 - .L_24)
.L_24:
        /*0074*/ 	.word	0x00000008
.L_25:


//--------------------- .nv.info._Z19test_cvt_f32_to_f16PfPsi --------------------------
	.section	.nv.info._Z19test_cvt_f32_to_f16PfPsi,"",@"SHT_CUDA_INFO"
	.sectionflags	@""
	.align	4


	//----- nvinfo : EIATTR_CUDA_API_VERSION
	.align		4
        /*0000*/ 	.byte	0x04, 0x37
        /*0002*/ 	.short	(.L_27 - .L_26)
.L_26:
        /*0004*/ 	.word	0x00000082


	//----- nvinfo : EIATTR_KPARAM_INFO
	.align		4
.L_27:
        /*0008*/ 	.byte	0x04, 0x17
        /*000a*/ 	.short	(.L_29 - .L_28)
.L_28:
        /*000c*/ 	.word	0x00000000
        /*0010*/ 	.short	0x0002
        /*0012*/ 	.short	0x0010
        /*0014*/ 	.byte	0x00, 0xf0, 0x11, 0x00


	//----- nvinfo : EIATTR_KPARAM_INFO
	.align		4
.L_29:
        /*0018*/ 	.byte	0x04, 0x17
        /*001a*/ 	.short	(.L_31 - .L_30)
.L_30:
        /*001c*/ 	.word	0x00000000
        /*0020*/ 	.short	0x0001
        /*0022*/ 	.short	0x0008
        /*0024*/ 	.byte	0x00, 0xf5, 0x21, 0x00


	//----- nvinfo : EIATTR_KPARAM_INFO
	.align		4
.L_31:
        /*0028*/ 	.byte	0x04, 0x17
        /*002a*/ 	.short	(.L_33 - .L_32)
.L_32:
        /*002c*/ 	.word	0x00000000
        /*0030*/ 	.short	0x0000
        /*0032*/ 	.short	0x0000
        /*0034*/ 	.byte	0x00, 0xf5, 0x21, 0x00


	//----- nvinfo : EIATTR_SPARSE_MMA_MASK
	.align		4
.L_33:
        /*0038*/ 	.byte	0x03, 0x50
        /*003a*/ 	.short	0x0000


	//----- nvinfo : EIATTR_MAXREG_COUNT
	.align		4
        /*003c*/ 	.byte	0x03, 0x1b
        /*003e*/ 	.short	0x00ff


	//----- nvinfo : EIATTR_MERCURY_ISA_VERSION
	.align		4
        /*0040*/ 	.byte	0x03, 0x5f
        /*0042*/ 	.short	0x0101


	//----- nvinfo : EIATTR_VRC_CTA_INIT_COUNT
	.align		4
        /*0044*/ 	.byte	0x02, 0x4a
	.zero		1
	.zero		1


	//----- nvinfo : EIATTR_EXIT_INSTR_OFFSETS
	.align		4
        /*0048*/ 	.byte	0x04, 0x1c
        /*004a*/ 	.short	(.L_35 - .L_34)


	//   ....[0]....
.L_34:
        /*004c*/ 	.word	0x00000030


	//   ....[1]....
        /*0050*/ 	.word	0x000005e0


	//   ....[2]....
        /*0054*/ 	.word	0x00000870


	//   ....[3]....
        /*0058*/ 	.word	0x00000a00


	//   ....[4]....
        /*005c*/ 	.word	0x00000b60


	//----- nvinfo : EIATTR_CBANK_PARAM_SIZE
	.align		4
.L_35:
        /*0060*/ 	.byte	0x03, 0x19
        /*0062*/ 	.short	0x0014


	//----- nvinfo : EIATTR_PARAM_CBANK
	.align		4
        /*0064*/ 	.byte	0x04, 0x0a
        /*0066*/ 	.short	(.L_37 - .L_36)
	.align		4
.L_36:
        /*0068*/ 	.word	index@(.nv.constant0._Z19test_cvt_f32_to_f16PfPsi)
        /*006c*/ 	.short	0x0380
        /*006e*/ 	.short	0x0014


	//----- nvinfo : EIATTR_SW_WAR
	.align		4
.L_37:
        /*0070*/ 	.byte	0x04, 0x36
        /*0072*/ 	.short	(.L_39 - .L_38)
.L_38:
        /*0074*/ 	.word	0x00000008
.L_39:


//--------------------- .nv.callgraph             --------------------------
	.section	.nv.callgraph,"",@"SHT_CUDA_CALLGRAPH"
	.align	4
	.sectionentsize	8
	.align		4
        /*0000*/ 	.word	0x00000000
	.align		4
        /*0004*/ 	.word	0xffffffff
	.align		4
        /*0008*/ 	.word	0x00000000
	.align		4
        /*000c*/ 	.word	0xfffffffe
	.align		4
        /*0010*/ 	.word	0x00000000
	.align		4
        /*0014*/ 	.word	0xfffffffd
	.align		4
        /*0018*/ 	.word	0x00000000
	.align		4
        /*001c*/ 	.word	0xfffffffc


//--------------------- .text._Z20test_cvt_f32_to_tf32PfPji --------------------------
	.section	.text._Z20test_cvt_f32_to_tf32PfPji,"ax",@progbits
	.align	128
        .global         _Z20test_cvt_f32_to_tf32PfPji
        .type           _Z20test_cvt_f32_to_tf32PfPji,@function
        .size           _Z20test_cvt_f32_to_tf32PfPji,(.L_x_12 - _Z20test_cvt_f32_to_tf32PfPji)
        .other          _Z20test_cvt_f32_to_tf32PfPji,@"STO_CUDA_ENTRY STV_DEFAULT"
_Z20test_cvt_f32_to_tf32PfPji:
.text._Z20test_cvt_f32_to_tf32PfPji:
[----:B------:R-:W-:Y:S08]  /*0000*/  LDC R1, c[0x0][0x37c] ;  /* 0x0000df00ff017b82 */ /* 0x000ff00000000800 */
[----:B------:R-:W0:Y:S02]  /*0010*/  LDC R6, c[0x0][0x390] ;  /* 0x0000e400ff067b82 */ /* 0x000e240000000800 */
[----:B0-----:R-:W-:-:S13]  /*0020*/  ISETP.GE.AND P0, PT, R6, 0x1, PT ;  /* 0x000000010600780c */ /* 0x001fda0003f06270 */
[----:B------:R-:W-:Y:S05]  /*0030*/  @!P0 EXIT ;  /* 0x000000000000894d */ /* 0x000fea0003800000 */
[C---:B------:R-:W-:Y:S01]  /*0040*/  ISETP.GE.U32.AND P1, PT, R6.reuse, 0x10, PT ;  /* 0x000000100600780c */ /* 0x040fe20003f26070 */
[----:B------:R-:W0:Y:S01]  /*0050*/  LDCU.64 UR8, c[0x0][0x358] ;  /* 0x00006b00ff0877ac */ /* 0x000e220008000a00 */
[----:B------:R-:W-:Y:S01]  /*0060*/  LOP3.LUT R10, R6, 0xf, RZ, 0xc0, !PT ;  /* 0x0000000f060a7812 */ /* 0x000fe200078ec0ff */
[----:B------:R-:W-:-:S03]  /*0070*/  IMAD.MOV.U32 R0, RZ, RZ, RZ ;  /* 0x000000ffff007224 */ /* 0x000fc600078e00ff */
[----:B------:R-:W-:-:S07]  /*0080*/  ISETP.NE.AND P0, PT, R10, RZ, PT ;  /* 0x000000ff0a00720c */ /* 0x000fce0003f05270 */
[----:B------:R-:W-:Y:S06]  /*0090*/  @!P1 BRA `(.L_x_0) ;  /* 0x0000000800149947 */ /* 0x000fec0003800000 */
[----:B------:R-:W1:Y:S01]  /*00a0*/  LDCU.128 UR4, c[0x0][0x380] ;  /* 0x00007000ff0477ac */ /* 0x000e620008000c00 */
[----:B------:R-:W-:-:S05]  /*00b0*/  LOP3.LUT R0, R6, 0x7ffffff0, RZ, 0xc0, !PT ;  /* 0x7ffffff006007812 */ /* 0x000fca00078ec0ff */
[----:B------:R-:W-:Y:S01]  /*00c0*/  IMAD.MOV R7, RZ, RZ, -R0 ;  /* 0x000000ffff077224 */ /* 0x000fe200078e0a00 */
[----:B-1----:R-:W-:Y:S02]  /*00d0*/  UIADD3 UR6, UP0, UPT, UR6, 0x20, URZ ;  /* 0x0000002006067890 */ /* 0x002fe4000ff1e0ff */
[----:B------:R-:W-:Y:S02]  /*00e0*/  UIADD3 UR4, UP1, UPT, UR4, 0x20, URZ ;  /* 0x0000002004047890 */ /* 0x000fe4000ff3e0ff */
[----:B------:R-:W-:Y:S02]  /*00f0*/  UIADD3.X UR7, UPT, UPT, URZ, UR7, URZ, UP0, !UPT ;  /* 0x00000007ff077290 */ /* 0x000fe400087fe4ff */
[----:B------:R-:W-:Y:S01]  /*0100*/  UIADD3.X UR5, UPT, UPT, URZ, UR5, URZ, UP1, !UPT ;  /* 0x00000005ff057290 */ /* 0x000fe20008ffe4ff */
[----:B------:R-:W-:Y:S02]  /*0110*/  IMAD.U32 R11, RZ, RZ, UR6 ;  /* 0x00000006ff0b7e24 */ /* 0x000fe4000f8e00ff */
[----:B------:R-:W-:-:S02]  /*0120*/  IMAD.U32 R2, RZ, RZ, UR4 ;  /* 0x00000004ff027e24 */ /* 0x000fc4000f8e00ff */
[----:B------:R-:W-:Y:S02]  /*0130*/  IMAD.U32 R12, RZ, RZ, UR7 ;  /* 0x00000007ff0c7e24 */ /* 0x000fe4000f8e00ff */
[----:B------:R-:W-:-:S07]  /*0140*/  IMAD.U32 R3, RZ, RZ, UR5 ;  /* 0x00000005ff037e24 */ /* 0x000fce000f8e00ff */
.L_x_1:
[----:B0-2---:R-:W2:Y:S01]  /*0150*/  LDG.E R5, desc[UR8][R2.64+-0x20] ;  /* 0xffffe00802057981 */ /* 0x005ea2000c1e1900 */
[----:B------:R-:W-:Y:S02]  /*0160*/  IMAD.MOV.U32 R8, RZ, RZ, 0x1000 ;  /* 0x00001000ff087424 */ /* 0x000fe400078e00ff */
[----:B------:R-:W-:Y:S01]  /*0170*/  IMAD.MOV.U32 R4, RZ, RZ, R11 ;  /* 0x000000ffff047224 */ /* 0x000fe200078e000b */
[----:B--2---:R-:W-:-:S13]  /*0180*/  FSETP.GEU.AND P1, PT, |R5|, +INF , PT ;  /* 0x7f8000000500780b */ /* 0x004fda0003f2e200 */
[----:B------:R-:W-:-:S05]  /*0190*/  @!P1 IMAD.IADD.U32 R5, R5, 0x1, R8 ;  /* 0x0000000105059824 */ /* 0x000fca00078e0008 */
[----:B------:R-:W-:Y:S01]  /*01a0*/  LOP3.LUT R9, R5, 0xffffe000, RZ, 0xc0, !PT ;  /* 0xffffe00005097812 */ /* 0x000fe200078ec0ff */
[----:B------:R-:W-:-:S03]  /*01b0*/  IMAD.MOV.U32 R5, RZ, RZ, R12 ;  /* 0x000000ffff057224 */ /* 0x000fc600078e000c */
[----:B------:R-:W-:-:S13]  /*01c0*/  FSETP.GEU.AND P1, PT, |R9|, +INF , PT ;  /* 0x7f8000000900780b */ /* 0x000fda0003f2e200 */
[----:B------:R-:W-:-:S05]  /*01d0*/  @P1 VIADD R9, R9, 0xffffe000 ;  /* 0xffffe00009091836 */ /* 0x000fca0000000000 */
[----:B------:R0:W-:Y:S04]  /*01e0*/  STG.E desc[UR8][R4.64+-0x20], R9 ;  /* 0xffffe00904007986 */ /* 0x0001e8000c101908 */
[----:B------:R-:W2:Y:S02]  /*01f0*/  LDG.E R11, desc[UR8][R2.64+-0x1c] ;  /* 0xffffe408020b7981 */ /* 0x000ea4000c1e1900 */
[----:B--2---:R-:W-:-:S13]  /*0200*/  FSETP.GEU.AND P1, PT, |R11|, +INF , PT ;  /* 0x7f8000000b00780b */ /* 0x004fda0003f2e200 */
[----:B------:R-:W-:-:S05]  /*0210*/  @!P1 IMAD.IADD.U32 R11, R11, 0x1, R8 ;  /* 0x000000010b0b9824 */ /* 0x000fca00078e0008 */
[----:B------:R-:W-:-:S04]  /*0220*/  LOP3.LUT R11, R11, 0xffffe000, RZ, 0xc0, !PT ;  /* 0xffffe0000b0b7812 */ /* 0x000fc800078ec0ff */
        /* <DEDUP_REMOVED lines=10> */
[----:B0-----:R-:W3:Y:S02]  /*02d0*/  LDG.E R9, desc[UR8][R2.64+-0x14] ;  /* 0xffffec0802097981 */ /* 0x001ee4000c1e1900 */
[----:B---3--:R-:W-:-:S13]  /*02e0*/  FSETP.GEU.AND P1, PT, |R9|, +INF , PT ;  /* 0x7f8000000900780b */ /* 0x008fda0003f2e200 */
[----:B------:R-:W-:-:S05]  /*02f0*/  @!P1 IMAD.IADD.U32 R9, R9, 0x1, R8 ;  /* 0x0000000109099824 */ /* 0x000fca00078e0008 */
[----:B------:R-:W-:-:S04]  /*0300*/  LOP3.LUT R9, R9, 0xffffe000, RZ, 0xc0, !PT ;  /* 0xffffe00009097812 */ /* 0x000fc800078ec0ff */
[----:B------:R-:W-:-:S13]  /*0310*/  FSETP.GEU.AND P1, PT, |R9|, +INF , PT ;  /* 0x7f8000000900780b */ /* 0x000fda0003f2e200 */
[----:B------:R-:W-:-:S05]  /*0320*/  @P1 VIADD R9, R9, 0xffffe000 ;  /* 0xffffe00009091836 */ /* 0x000fca0000000000 */
[----:B------:R0:W-:Y:S04]  /*0330*/  STG.E desc[UR8][R4.64+-0x14], R9 ;  /* 0xffffec0904007986 */ /* 0x0001e8000c101908 */
[----:B-1----:R-:W3:Y:S02]  /*0340*/  LDG.E R11, desc[UR8][R2.64+-0x10] ;  /* 0xfffff008020b7981 */ /* 0x002ee4000c1e1900 */
[----:B---3--:R-:W-:-:S13]  /*0350*/  FSETP.GEU.AND P1, PT, |R11|, +INF , PT ;  /* 0x7f8000000b00780b */ /* 0x008fda0003f2e200 */
[----:B------:R-:W-:-:S05]  /*0360*/  @!P1 IMAD.IADD.U32 R11, R11, 0x1, R8 ;  /* 0x000000010b0b9824 */ /* 0x000fca00078e0008 */
[----:B------:R-:W-:-:S04]  /*0370*/  LOP3.LUT R11, R11, 0xffffe000, RZ, 0xc0, !PT ;  /* 0xffffe0000b0b7812 */ /* 0x000fc800078ec0ff */
[----:B------:R-:W-:-:S13]  /*0380*/  FSETP.GEU.AND P1, PT, |R11|, +INF , PT ;  /* 0x7f8000000b00780b */ /* 0x000fda0003f2e200 */
[----:B------:R-:W-:-:S05]  /*0390*/  @P1 VIADD R11, R11, 0xffffe000 ;  /* 0xffffe0000b0b1836 */ /* 0x000fca0000000000 */
[----:B------:R1:W-:Y:S04]  /*03a0*/  STG.E desc[UR8][R4.64+-0x10], R11 ;  /* 0xfffff00b04007986 */ /* 0x0003e8000c101908 */
[----:B--2---:R-:W2:Y:S02]  /*03b0*/  LDG.E R13, desc[UR8][R2.64+-0xc] ;  /* 0xfffff408020d7981 */ /* 0x004ea4000c1e1900 */
        /* <DEDUP_REMOVED lines=69> */
[----:B0-----:R0:W3:Y:S01]  /*0810*/  LDG.E R9, desc[UR8][R2.64+0x1c] ;  /* 0x00001c0802097981 */ /* 0x0010e2000c1e1900 */
[----:B------:R-:W-:Y:S01]  /*0820*/  VIADD R7, R7, 0x10 ;  /* 0x0000001007077836 */ /* 0x000fe20000000000 */
[----:B-1----:R-:W-:-:S05]  /*0830*/  IADD3 R11, P2, PT, R4, 0x40, RZ ;  /* 0x00000040040b7810 */ /* 0x002fca0007f5e0ff */
[----:B------:R-:W-:Y:S01]  /*0840*/  IMAD.X R12, RZ, RZ, R5, P2 ;  /* 0x000000ffff0c7224 */ /* 0x000fe200010e0605 */
[----:B0-----:R-:W-:-:S05]  /*0850*/  IADD3 R2, P3, PT, R2, 0x40, RZ ;  /* 0x0000004002027810 */ /* 0x001fca0007f7e0ff */
[----:B------:R-:W-:Y:S01]  /*0860*/  IMAD.X R3, RZ, RZ, R3, P3 ;  /* 0x000000ffff037224 */ /* 0x000fe200018e0603 */
[----:B---3--:R-:W-:-:S13]  /*0870*/  FSETP.GEU.AND P1, PT, |R9|, +INF , PT ;  /* 0x7f8000000900780b */ /* 0x008fda0003f2e200 */
[----:B------:R-:W-:-:S05]  /*0880*/  @!P1 IMAD.IADD.U32 R9, R9, 0x1, R8 ;  /* 0x0000000109099824 */ /* 0x000fca00078e0008 */
[----:B------:R-:W-:-:S04]  /*0890*/  LOP3.LUT R9, R9, 0xffffe000, RZ, 0xc0, !PT ;  /* 0xffffe00009097812 */ /* 0x000fc800078ec0ff */
[----:B------:R-:W-:-:S13]  /*08a0*/  FSETP.GEU.AND P1, PT, |R9|, +INF , PT ;  /* 0x7f8000000900780b */ /* 0x000fda0003f2e200 */
[----:B------:R-:W-:Y:S01]  /*08b0*/  @P1 VIADD R9, R9, 0xffffe000 ;  /* 0xffffe00009091836 */ /* 0x000fe20000000000 */
[----:B------:R-:W-:-:S04]  /*08c0*/  ISETP.NE.AND P1, PT, R7, RZ, PT ;  /* 0x000000ff0700720c */ /* 0x000fc80003f25270 */
[----:B------:R2:W-:Y:S09]  /*08d0*/  STG.E desc[UR8][R4.64+0x1c], R9 ;  /* 0x00001c0904007986 */ /* 0x0005f2000c101908 */
[----:B------:R-:W-:Y:S05]  /*08e0*/  @P1 BRA `(.L_x_1) ;  /* 0xfffffff800181947 */ /* 0x000fea000383ffff */
.L_x_0:
[----:B0-----:R-:W-:Y:S05]  /*08f0*/  @!P0 EXIT ;  /* 0x000000000000894d */ /* 0x001fea0003800000 */
[----:B------:R-:W-:Y:S02]  /*0900*/  ISETP.GE.U32.AND P1, PT, R10, 0x8, PT ;  /* 0x000000080a00780c */ /* 0x000fe40003f26070 */
[----:B------:R-:W-:-:S04]  /*0910*/  LOP3.LUT R11, R6, 0x7, RZ, 0xc0, !PT ;  /* 0x00000007060b7812 */ /* 0x000fc800078ec0ff */
[----:B------:R-:W-:-:S07]  /*0920*/  ISETP.NE.AND P0, PT, R11, RZ, PT ;  /* 0x000000ff0b00720c */ /* 0x000fce0003f05270 */
[----:B------:R-:W-:Y:S06]  /*0930*/  @!P1 BRA `(.L_x_2) ;  /* 0x0000000000f89947 */ /* 0x000fec0003800000 */
[----:B------:R-:W0:Y:S01]  /*0940*/  LDC.64 R2, c[0x0][0x380] ;  /* 0x0000e000ff027b82 */ /* 0x000e220000000a00 */
[----:B--2---:R-:W-:-:S07]  /*0950*/  IMAD.MOV.U32 R13, RZ, RZ, 0x1000 ;  /* 0x00001000ff0d7424 */ /* 0x004fce00078e00ff */
[----:B------:R-:W1:Y:S01]  /*0960*/  LDC.64 R4, c[0x0][0x388] ;  /* 0x0000e200ff047b82 */ /* 0x000e620000000a00 */
[----:B0-----:R-:W-:-:S05]  /*0970*/  IMAD.WIDE.U32 R2, R0, 0x4, R2 ;  /* 0x0000000400027825 */ /* 0x001fca00078e0002 */
[----:B------:R-:W2:Y:S01]  /*0980*/  LDG.E R7, desc[UR8][R2.64] ;  /* 0x0000000802077981 */ /* 0x000ea2000c1e1900 */
[----:B-1----:R-:W-:Y:S01]  /*0990*/  IMAD.WIDE.U32 R4, R0, 0x4, R4 ;  /* 0x0000000400047825 */ /* 0x002fe200078e0004 */
        /* <DEDUP_REMOVED lines=16> */
[----:B0-----:R-:W-:-:S04]  /*0aa0*/  LOP3.LUT R7, R8, 0xffffe000, RZ, 0xc0, !PT ;  /* 0xffffe00008077812 */ /* 0x001fc800078ec0ff */
[----:B------:R-:W-:-:S13]  /*0ab0*/  FSETP.GEU.AND P1, PT, |R7|, +INF , PT ;  /* 0x7f8000000700780b */ /* 0x000fda0003f2e200 */
[----:B------:R-:W-:-:S05]  /*0ac0*/  @P1 VIADD R7, R7, 0xffffe000 ;  /* 0xffffe00007071836 */ /* 0x000fca0000000000 */
[----:B------:R0:W-:Y:S04]  /*0ad0*/  STG.E desc[UR8][R4.64+0x8], R7 ;  /* 0x0000080704007986 */ /* 0x0001e8000c101908 */
[----:B------:R-:W2:Y:S02]  /*0ae0*/  LDG.E R8, desc[UR8][R2.64+0xc] ;  /* 0x00000c0802087981 */ /* 0x000ea4000c1e1900 */
[----:B--2---:R-:W-:-:S13]  /*0af0*/  FSETP.GEU.AND P1, PT, |R8|, +INF , PT ;  /* 0x7f8000000800780b */ /* 0x004fda0003f2e200 */
[----:B------:R-:W-:-:S05]  /*0b00*/  @!P1 IMAD.IADD.U32 R8, R8, 0x1, R13 ;  /* 0x0000000108089824 */ /* 0x000fca00078e000d */
[----:B-1----:R-:W-:-:S04]  /*0b10*/  LOP3.LUT R9, R8, 0xffffe000, RZ, 0xc0, !PT ;  /* 0xffffe00008097812 */ /* 0x002fc800078ec0ff */
        /* <DEDUP_REMOVED lines=24> */
[----:B------:R-:W2:Y:S01]  /*0ca0*/  LDG.E R8, desc[UR8][R2.64+0x1c] ;  /* 0x00001c0802087981 */ /* 0x000ea2000c1e1900 */
[----:B------:R-:W-:Y:S01]  /*0cb0*/  VIADD R0, R0, 0x8 ;  /* 0x0000000800007836 */ /* 0x000fe20000000000 */
[----:B--2---:R-:W-:-:S13]  /*0cc0*/  FSETP.GEU.AND P1, PT, |R8|, +INF , PT ;  /* 0x7f8000000800780b */ /* 0x004fda0003f2e200 */
[----:B------:R-:W-:-:S05]  /*0cd0*/  @!P1 IMAD.IADD.U32 R8, R8, 0x1, R13 ;  /* 0x0000000108089824 */ /* 0x000fca00078e000d */
[----:B-1----:R-:W-:-:S04]  /*0ce0*/  LOP3.LUT R9, R8, 0xffffe000, RZ, 0xc0, !PT ;  /* 0xffffe00008097812 */ /* 0x002fc800078ec0ff */
[----:B------:R-:W-:-:S13]  /*0cf0*/  FSETP.GEU.AND P1, PT, |R9|, +INF , PT ;  /* 0x7f8000000900780b */ /* 0x000fda0003f2e200 */
[----:B------:R-:W-:-:S05]  /*0d00*/  @P1 VIADD R9, R9, 0xffffe000 ;  /* 0xffffe00009091836 */ /* 0x000fca0000000000 */
[----:B------:R0:W-:Y:S02]  /*0d10*/  STG.E desc[UR8][R4.64+0x1c], R9 ;  /* 0x00001c0904007986 */ /* 0x0001e4000c101908 */
.L_x_2:
[----:B------:R-:W-:Y:S05]  /*0d20*/  @!P0 EXIT ;  /* 0x000000000000894d */ /* 0x000fea0003800000 */
[----:B------:R-:W-:Y:S02]  /*0d30*/  ISETP.GE.U32.AND P1, PT, R11, 0x4, PT ;  /* 0x000000040b00780c */ /* 0x000fe40003f26070 */
[----:B------:R-:W-:-:S04]  /*0d40*/  LOP3.LUT R6, R6, 0x3, RZ, 0xc0, !PT ;  /* 0x0000000306067812 */ /* 0x000fc800078ec0ff */
[----:B------:R-:W-:-:S07]  /*0d50*/  ISETP.NE.AND P0, PT, R6, RZ, PT ;  /* 0x000000ff0600720c */ /* 0x000fce0003f05270 */
[----:B------:R-:W-:Y:S06]  /*0d60*/  @!P1 BRA `(.L_x_3) ;  /* 0x0000000000889947 */ /* 0x000fec0003800000 */
[----:B------:R-:W0:Y:S02]  /*0d70*/  LDC.64 R2, c[0x0][0x380] ;  /* 0x0000e000ff027b82 */ /* 0x000e240000000a00 */
[----:B0-2---:R-:W-:-:S06]  /*0d80*/  IMAD.WIDE.U32 R4, R0, 0x4, R2 ;  /* 0x0000000400047825 */ /* 0x005fcc00078e0002 */
[----:B------:R-:W0:Y:S01]  /*0d90*/  LDC.64 R2, c[0x0][0x388] ;  /* 0x0000e200ff027b82 */ /* 0x000e220000000a00 */
[----:B------:R-:W2:Y:S01]  /*0da0*/  LDG.E R7, desc[UR8][R4.64] ;  /* 0x0000000804077981 */ /* 0x000ea2000c1e1900 */
[----:B------:R-:W-:Y:S02]  /*0db0*/  IMAD.MOV.U32 R11, RZ, RZ, 0x1000 ;  /* 0x00001000ff0b7424 */ /* 0x000fe400078e00ff */
[----:B0-----:R-:W-:Y:S01]  /*0dc0*/  IMAD.WIDE.U32 R2, R0, 0x4, R2 ;  /* 0x0000000400027825 */ /* 0x001fe200078e0002 */
        /* <DEDUP_REMOVED lines=28> */
.L_x_3:
[----:B------:R-:W-:Y:S05]  /*0f90*/  @!P0 EXIT ;  /* 0x000000000000894d */ /* 0x000fea0003800000 */
[----:B---3--:R-:W1:Y:S01]  /*0fa0*/  LDC.64 R2, c[0x0][0x380] ;  /* 0x0000e000ff027b82 */ /* 0x008e620000000a00 */
[----:B------:R-:W-:-:S07]  /*0fb0*/  IMAD.MOV R6, RZ, RZ, -R6 ;  /* 0x000000ffff067224 */ /* 0x000fce00078e0a06 */
[----:B0-2---:R-:W0:Y:S01]  /*0fc0*/  LDC.64 R4, c[0x0][0x388] ;  /* 0x0000e200ff047b82 */ /* 0x005e220000000a00 */
[----:B-1----:R-:W-:-:S04]  /*0fd0*/  IMAD.WIDE.U32 R2, R0, 0x4, R2 ;  /* 0x0000000400027825 */ /* 0x002fc800078e0002 */
[----:B------:R-:W-:Y:S02]  /*0fe0*/  IMAD.MOV.U32 R8, RZ, RZ, R2 ;  /* 0x000000ffff087224 */ /* 0x000fe400078e0002 */
[----:B------:R-:W-:Y:S02]  /*0ff0*/  IMAD.MOV.U32 R9, RZ, RZ, R3 ;  /* 0x000000ffff097224 */ /* 0x000fe400078e0003 */
[----:B0-----:R-:W-:-:S04]  /*1000*/  IMAD.WIDE.U32 R4, R0, 0x4, R4 ;  /* 0x0000000400047825 */ /* 0x001fc800078e0004 */
[----:B------:R-:W-:-:S07]  /*1010*/  IMAD.MOV.U32 R7, RZ, RZ, R5 ;  /* 0x000000ffff077224 */ /* 0x000fce00078e0005 */
.L_x_4:
[----:B0-----:R-:W-:Y:S02]  /*1020*/  IMAD.MOV.U32 R2, RZ, RZ, R8 ;  /* 0x000000ffff027224 */ /* 0x001fe400078e0008 */
[----:B------:R-:W-:-:S05]  /*1030*/  IMAD.MOV.U32 R3, RZ, RZ, R9 ;  /* 0x000000ffff037224 */ /* 0x000fca00078e0009 */
[----:B------:R0:W2:Y:S01]  /*1040*/  LDG.E R0, desc[UR8][R2.64] ;  /* 0x0000000802007981 */ /* 0x0000a2000c1e1900 */
[----:B------:R-:W-:Y:S01]  /*1050*/  IMAD.MOV.U32 R5, RZ, RZ, 0x1000 ;  /* 0x00001000ff057424 */ /* 0x000fe200078e00ff */
[----:B------:R-:W-:Y:S01]  /*1060*/  IADD3 R8, P1, PT, R8, 0x4, RZ ;  /* 0x0000000408087810 */ /* 0x000fe20007f3e0ff */
[----:B------:R-:W-:-:S04]  /*1070*/  VIADD R6, R6, 0x1 ;  /* 0x0000000106067836 */ /* 0x000fc80000000000 */
[----:B------:R-:W-:Y:S02]  /*1080*/  IMAD.X R9, RZ, RZ, R9, P1 ;  /* 0x000000ffff097224 */ /* 0x000fe400008e0609 */
[----:B0-----:R-:W-:Y:S01]  /*1090*/  IMAD.MOV.U32 R2, RZ, RZ, R4 ;  /* 0x000000ffff027224 */ /* 0x001fe200078e0004 */
[----:B------:R-:W-:Y:S01]  /*10a0*/  IADD3 R4, P2, PT, R4, 0x4, RZ ;  /* 0x0000000404047810 */ /* 0x000fe20007f5e0ff */
[----:B------:R-:W-:-:S04]  /*10b0*/  IMAD.MOV.U32 R3, RZ, RZ, R7 ;  /* 0x000000ffff037224 */ /* 0x000fc800078e0007 */
[----:B------:R-:W-:Y:S01]  /*10c0*/  IMAD.X R7, RZ, RZ, R7, P2 ;  /* 0x000000ffff077224 */ /* 0x000fe200010e0607 */
[----:B--2---:R-:W-:-:S13]  /*10d0*/  FSETP.GEU.AND P0, PT, |R0|, +INF , PT ;  /* 0x7f8000000000780b */ /* 0x004fda0003f0e200 */
[----:B------:R-:W-:-:S05]  /*10e0*/  @!P0 IMAD.IADD.U32 R0, R0, 0x1, R5 ;  /* 0x0000000100008824 */ /* 0x000fca00078e0005 */
[----:B------:R-:W-:-:S04]  /*10f0*/  LOP3.LUT R5, R0, 0xffffe000, RZ, 0xc0, !PT ;  /* 0xffffe00000057812 */ /* 0x000fc800078ec0ff */
[----:B------:R-:W-:-:S13]  /*1100*/  FSETP.GEU.AND P0, PT, |R5|, +INF , PT ;  /* 0x7f8000000500780b */ /* 0x000fda0003f0e200 */
[----:B------:R-:W-:Y:S01]  /*1110*/  @P0 VIADD R5, R5, 0xffffe000 ;  /* 0xffffe00005050836 */ /* 0x000fe20000000000 */
[----:B------:R-:W-:-:S04]  /*1120*/  ISETP.NE.AND P0, PT, R6, RZ, PT ;  /* 0x000000ff0600720c */ /* 0x000fc80003f05270 */
[----:B------:R0:W-:Y:S09]  /*1130*/  STG.E desc[UR8][R2.64], R5 ;  /* 0x0000000502007986 */ /* 0x0001f2000c101908 */
[----:B------:R-:W-:Y:S05]  /*1140*/  @P0 BRA `(.L_x_4) ;  /* 0xfffffffc00b40947 */ /* 0x000fea000383ffff */
[----:B------:R-:W-:Y:S05]  /*1150*/  EXIT ;  /* 0x000000000000794d */ /* 0x000fea0003800000 */
.L_x_5:
[----:B------:R-:W-:-:S00]  /*1160*/  BRA `(.L_x_5) ;  /* 0xfffffffc00fc7947 */ /* 0x000fc0000383ffff */
[----:B------:R-:W-:-:S00]  /*1170*/  NOP ;  /* 0x0000000000007918 */ /* 0x000fc00000000000 */
        /* <DEDUP_REMOVED lines=8> */
.L_x_12:


//--------------------- .text._Z19test_cvt_f32_to_f16PfPsi --------------------------
	.section	.text._Z19test_cvt_f32_to_f16PfPsi,"ax",@progbits
	.align	128
        .global         _Z19test_cvt_f32_to_f16PfPsi
        .type           _Z19test_cvt_f32_to_f16PfPsi,@function
        .size           _Z19test_cvt_f32_to_f16PfPsi,(.L_x_13 - _Z19test_cvt_f32_to_f16PfPsi)
        .other          _Z19test_cvt_f32_to_f16PfPsi,@"STO_CUDA_ENTRY STV_DEFAULT"
_Z19test_cvt_f32_to_f16PfPsi:
.text._Z19test_cvt_f32_to_f16PfPsi:
        /* <DEDUP_REMOVED lines=21> */
.L_x_7:
[----:B0-2---:R-:W2:Y:S01]  /*0150*/  LDG.E R4, desc[UR8][R2.64+-0x20] ;  /* 0xffffe00802047981 */ /* 0x005ea2000c1e1900 */
[----:B------:R-:W-:Y:S01]  /*0160*/  IMAD.MOV.U32 R5, RZ, RZ, R11 ;  /* 0x000000ffff057224 */ /* 0x000fe200078e000b */
[----:B--2---:R-:W-:-:S04]  /*0170*/  F2FP.SATFINITE.RELU.F16.F32.MERGE_C R4, R4, RZ ;  /* 0x00000004ff04723e */ /* 0x004fc800000068ff */
[----:B------:R-:W-:Y:S01]  /*0180*/  PRMT R10, R4, 0x7610, R10 ;  /* 0x00007610040a7816 */ /* 0x000fe2000000000a */
[----:B------:R-:W-:-:S05]  /*0190*/  IMAD.MOV.U32 R4, RZ, RZ, R8 ;  /* 0x000000ffff047224 */ /* 0x000fca00078e0008 */
[----:B------:R0:W-:Y:S04]  /*01a0*/  STG.E.U16 desc[UR8][R4.64+-0x10], R10 ;  /* 0xfffff00a04007986 */ /* 0x0001e8000c101508 */
[----:B------:R-:W2:Y:S02]  /*01b0*/  LDG.E R8, desc[UR8][R2.64+-0x1c] ;  /* 0xffffe40802087981 */ /* 0x000ea4000c1e1900 */
[----:B--2---:R-:W-:-:S04]  /*01c0*/  F2FP.SATFINITE.RELU.F16.F32.MERGE_C R8, R8, RZ ;  /* 0x00000008ff08723e */ /* 0x004fc800000068ff */
[----:B------:R-:W-:-:S05]  /*01d0*/  PRMT R11, R8, 0x7610, R11 ;  /* 0x00007610080b7816 */ /* 0x000fca000000000b */
[----:B------:R1:W-:Y:S04]  /*01e0*/  STG.E.U16 desc[UR8][R4.64+-0xe], R11 ;  /* 0xfffff20b04007986 */ /* 0x0003e8000c101508 */
[----:B------:R-:W2:Y:S02]  /*01f0*/  LDG.E R8, desc[UR8][R2.64+-0x18] ;  /* 0xffffe80802087981 */ /* 0x000ea4000c1e1900 */
[----:B--2---:R-:W-:-:S04]  /*0200*/  F2FP.SATFINITE.RELU.F16.F32.MERGE_C R8, R8, RZ ;  /* 0x00000008ff08723e */ /* 0x004fc800000068ff */
[----:B------:R-:W-:-:S05]  /*0210*/  PRMT R12, R8, 0x7610, R12 ;  /* 0x00007610080c7816 */ /* 0x000fca000000000c */
[----:B------:R2:W-:Y:S04]  /*0220*/  STG.E.U16 desc[UR8][R4.64+-0xc], R12 ;  /* 0xfffff40c04007986 */ /* 0x0005e8000c101508 */
[----:B------:R-:W3:Y:S02]  /*0230*/  LDG.E R8, desc[UR8][R2.64+-0x14] ;  /* 0xffffec0802087981 */ /* 0x000ee4000c1e1900 */
[----:B---3--:R-:W-:-:S04]  /*0240*/  F2FP.SATFINITE.RELU.F16.F32.MERGE_C R8, R8, RZ ;  /* 0x00000008ff08723e */ /* 0x008fc800000068ff */
[----:B0-----:R-:W-:-:S05]  /*0250*/  PRMT R10, R8, 0x7610, R10 ;  /* 0x00007610080a7816 */ /* 0x001fca000000000a */
[----:B------:R0:W-:Y:S04]  /*0260*/  STG.E.U16 desc[UR8][R4.64+-0xa], R10 ;  /* 0xfffff60a04007986 */ /* 0x0001e8000c101508 */
[----:B------:R-:W3:Y:S02]  /*0270*/  LDG.E R8, desc[UR8][R2.64+-0x10] ;  /* 0xfffff00802087981 */ /* 0x000ee4000c1e1900 */
[----:B---3--:R-:W-:-:S04]  /*0280*/  F2FP.SATFINITE.RELU.F16.F32.MERGE_C R8, R8, RZ ;  /* 0x00000008ff08723e */ /* 0x008fc800000068ff */
[----:B-1----:R-:W-:-:S05]  /*0290*/  PRMT R11, R8, 0x7610, R11 ;  /* 0x00007610080b7816 */ /* 0x002fca000000000b */
[----:B------:R1:W-:Y:S04]  /*02a0*/  STG.E.U16 desc[UR8][R4.64+-0x8], R11 ;  /* 0xfffff80b04007986 */ /* 0x0003e8000c101508 */
[----:B------:R-:W3:Y:S02]  /*02b0*/  LDG.E R8, desc[UR8][R2.64+-0xc] ;  /* 0xfffff40802087981 */ /* 0x000ee4000c1e1900 */
[----:B---3--:R-:W-:-:S04]  /*02c0*/  F2FP.SATFINITE.RELU.F16.F32.MERGE_C R8, R8, RZ ;  /* 0x00000008ff08723e */ /* 0x008fc800000068ff */
[----:B--2---:R-:W-:-:S05]  /*02d0*/  PRMT R12, R8, 0x7610, R12 ;  /* 0x00007610080c7816 */ /* 0x004fca000000000c */
        /* <DEDUP_REMOVED lines=37> */
[----:B------:R3:W4:Y:S01]  /*0530*/  LDG.E R8, desc[UR8][R2.64+0x1c] ;  /* 0x00001c0802087981 */ /* 0x000722000c1e1900 */
[----:B------:R-:W-:-:S05]  /*0540*/  VIADD R7, R7, 0x10 ;  /* 0x0000001007077836 */ /* 0x000fca0000000000 */
[----:B------:R-:W-:Y:S02]  /*0550*/  ISETP.NE.AND P1, PT, R7, RZ, PT ;  /* 0x000000ff0700720c */ /* 0x000fe40003f25270 */
[----:B---3--:R-:W-:-:S05]  /*0560*/  IADD3 R2, P3, PT, R2, 0x40, RZ ;  /* 0x0000004002027810 */ /* 0x008fca0007f7e0ff */
[----:B------:R-:W-:Y:S01]  /*0570*/  IMAD.X R3, RZ, RZ, R3, P3 ;  /* 0x000000ffff037224 */ /* 0x000fe200018e0603 */
[----:B----4-:R-:W-:-:S04]  /*0580*/  F2FP.SATFINITE.RELU.F16.F32.MERGE_C R8, R8, RZ ;  /* 0x00000008ff08723e */ /* 0x010fc800000068ff */
[----:B0-----:R-:W-:Y:S02]  /*0590*/  PRMT R10, R8, 0x7610, R10 ;  /* 0x00007610080a7816 */ /* 0x001fe4000000000a */
[----:B------:R-:W-:-:S03]  /*05a0*/  IADD3 R8, P2, PT, R4, 0x20, RZ ;  /* 0x0000002004087810 */ /* 0x000fc60007f5e0ff */
[----:B------:R2:W-:Y:S02]  /*05b0*/  STG.E.U16 desc[UR8][R4.64+0xe], R10 ;  /* 0x00000e0a04007986 */ /* 0x0005e4000c101508 */
[----:B-1----:R-:W-:Y:S01]  /*05c0*/  IMAD.X R11, RZ, RZ, R5, P2 ;  /* 0x000000ffff0b7224 */ /* 0x002fe200010e0605 */
[----:B------:R-:W-:Y:S07]  /*05d0*/  @P1 BRA `(.L_x_7) ;  /* 0xfffffff800dc1947 */ /* 0x000fee000383ffff */
.L_x_6:
[----:B0-----:R-:W-:Y:S05]  /*05e0*/  @!P0 EXIT ;  /* 0x000000000000894d */ /* 0x001fea0003800000 */
[----:B------:R-:W-:Y:S02]  /*05f0*/  ISETP.GE.U32.AND P0, PT, R9, 0x8, PT ;  /* 0x000000080900780c */ /* 0x000fe40003f06070 */
[----:B------:R-:W-:-:S04]  /*0600*/  LOP3.LUT R8, R6, 0x7, RZ, 0xc0, !PT ;  /* 0x0000000706087812 */ /* 0x000fc800078ec0ff */
[----:B------:R-:W-:-:S07]  /*0610*/  ISETP.NE.AND P1, PT, R8, RZ, PT ;  /* 0x000000ff0800720c */ /* 0x000fce0003f25270 */
[----:B------:R-:W-:Y:S06]  /*0620*/  @!P0 BRA `(.L_x_8) ;  /* 0x0000000000908947 */ /* 0x000fec0003800000 */
[----:B------:R-:W0:Y:S08]  /*0630*/  LDC.64 R2, c[0x0][0x380] ;  /* 0x0000e000ff027b82 */ /* 0x000e300000000a00 */
[----:B--2---:R-:W1:Y:S01]  /*0640*/  LDC.64 R4, c[0x0][0x388] ;  /* 0x0000e200ff047b82 */ /* 0x004e620000000a00 */
[----:B0-----:R-:W-:-:S05]  /*0650*/  IMAD.WIDE.U32 R2, R0, 0x4, R2 ;  /* 0x0000000400027825 */ /* 0x001fca00078e0002 */
[----:B------:R-:W2:Y:S01]  /*0660*/  LDG.E R7, desc[UR8][R2.64] ;  /* 0x0000000802077981 */ /* 0x000ea2000c1e1900 */
[----:B-1----:R-:W-:Y:S01]  /*0670*/  IMAD.WIDE.U32 R4, R0, 0x2, R4 ;  /* 0x0000000200047825 */ /* 0x002fe200078e0004 */
[----:B--2---:R-:W-:-:S04]  /*0680*/  F2FP.SATFINITE.RELU.F16.F32.MERGE_C R7, R7, RZ ;  /* 0x00000007ff07723e */ /* 0x004fc800000068ff */
[----:B------:R-:W-:-:S05]  /*0690*/  PRMT R9, R7, 0x7610, R9 ;  /* 0x0000761007097816 */ /* 0x000fca0000000009 */
        /* <DEDUP_REMOVED lines=21> */
[----:B------:R-:W2:Y:S02]  /*07f0*/  LDG.E R7, desc[UR8][R2.64+0x18] ;  /* 0x0000180802077981 */ /* 0x000ea4000c1e1900 */
[----:B--2---:R-:W-:-:S04]  /*0800*/  F2FP.SATFINITE.RELU.F16.F32.MERGE_C R7, R7, RZ ;  /* 0x00000007ff07723e */ /* 0x004fc800000068ff */
[----:B0-----:R-:W-:-:S05]  /*0810*/  PRMT R9, R7, 0x7610, R9 ;  /* 0x0000761007097816 */ /* 0x001fca0000000009 */
[----:B------:R1:W-:Y:S04]  /*0820*/  STG.E.U16 desc[UR8][R4.64+0xc], R9 ;  /* 0x00000c0904007986 */ /* 0x0003e8000c101508 */
[----:B------:R-:W2:Y:S01]  /*0830*/  LDG.E R7, desc[UR8][R2.64+0x1c] ;  /* 0x00001c0802077981 */ /* 0x000ea2000c1e1900 */
[----:B------:R-:W-:Y:S01]  /*0840*/  VIADD R0, R0, 0x8 ;  /* 0x0000000800007836 */ /* 0x000fe20000000000 */
[----:B--2---:R-:W-:-:S05]  /*0850*/  F2FP.SATFINITE.RELU.F16.F32.MERGE_C R7, R7, RZ ;  /* 0x00000007ff07723e */ /* 0x004fca00000068ff */
[----:B------:R1:W-:Y:S02]  /*0860*/  STG.E.U16 desc[UR8][R4.64+0xe], R7 ;  /* 0x00000e0704007986 */ /* 0x0003e4000c101508 */
.L_x_8:
[----:B------:R-:W-:Y:S05]  /*0870*/  @!P1 EXIT ;  /* 0x000000000000994d */ /* 0x000fea0003800000 */
[----:B------:R-:W-:Y:S02]  /*0880*/  ISETP.GE.U32.AND P0, PT, R8, 0x4, PT ;  /* 0x000000040800780c */ /* 0x000fe40003f06070 */
[----:B------:R-:W-:-:S04]  /*0890*/  LOP3.LUT R6, R6, 0x3, RZ, 0xc0, !PT ;  /* 0x0000000306067812 */ /* 0x000fc800078ec0ff */
[----:B------:R-:W-:-:S07]  /*08a0*/  ISETP.NE.AND P1, PT, R6, RZ, PT ;  /* 0x000000ff0600720c */ /* 0x000fce0003f25270 */
[----:B------:R-:W-:Y:S06]  /*08b0*/  @!P0 BRA `(.L_x_9) ;  /* 0x0000000000508947 */ /* 0x000fec0003800000 */
[----:B------:R-:W1:Y:S02]  /*08c0*/  LDC.64 R2, c[0x0][0x380] ;  /* 0x0000e000ff027b82 */ /* 0x000e640000000a00 */
[----:B-12---:R-:W-:-:S06]  /*08d0*/  IMAD.WIDE.U32 R4, R0, 0x4, R2 ;  /* 0x0000000400047825 */ /* 0x006fcc00078e0002 */
[----:B------:R-:W0:Y:S01]  /*08e0*/  LDC.64 R2, c[0x0][0x388] ;  /* 0x0000e200ff027b82 */ /* 0x000e220000000a00 */
[----:B------:R-:W2:Y:S01]  /*08f0*/  LDG.E R7, desc[UR8][R4.64] ;  /* 0x0000000804077981 */ /* 0x000ea2000c1e1900 */
[----:B0-----:R-:W-:Y:S01]  /*0900*/  IMAD.WIDE.U32 R2, R0, 0x2, R2 ;  /* 0x0000000200027825 */ /* 0x001fe200078e0002 */
        /* <DEDUP_REMOVED lines=11> */
[----:B------:R-:W2:Y:S01]  /*09c0*/  LDG.E R7, desc[UR8][R4.64+0xc] ;  /* 0x00000c0804077981 */ /* 0x000ea2000c1e1900 */
[----:B------:R-:W-:Y:S01]  /*09d0*/  VIADD R0, R0, 0x4 ;  /* 0x0000000400007836 */ /* 0x000fe20000000000 */
[----:B--2---:R-:W-:-:S05]  /*09e0*/  F2FP.SATFINITE.RELU.F16.F32.MERGE_C R7, R7, RZ ;  /* 0x00000007ff07723e */ /* 0x004fca00000068ff */
[----:B------:R0:W-:Y:S02]  /*09f0*/  STG.E.U16 desc[UR8][R2.64+0x6], R7 ;  /* 0x0000060702007986 */ /* 0x0001e4000c101508 */
.L_x_9:
[----:B------:R-:W-:Y:S05]  /*0a00*/  @!P1 EXIT ;  /* 0x000000000000994d */ /* 0x000fea0003800000 */
[----:B0-----:R-:W0:Y:S01]  /*0a10*/  LDC.64 R2, c[0x0][0x380] ;  /* 0x0000e000ff027b82 */ /* 0x001e220000000a00 */
[----:B------:R-:W-:-:S07]  /*0a20*/  IMAD.MOV R6, RZ, RZ, -R6 ;  /* 0x000000ffff067224 */ /* 0x000fce00078e0a06 */
[----:B-12---:R-:W1:Y:S01]  /*0a30*/  LDC.64 R4, c[0x0][0x388] ;  /* 0x0000e200ff047b82 */ /* 0x006e620000000a00 */
[----:B0-----:R-:W-:-:S04]  /*0a40*/  IMAD.WIDE.U32 R2, R0, 0x4, R2 ;  /* 0x0000000400027825 */ /* 0x001fc800078e0002 */
[----:B------:R-:W-:Y:S02]  /*0a50*/  IMAD.MOV.U32 R7, RZ, RZ, R2 ;  /* 0x000000ffff077224 */ /* 0x000fe400078e0002 */
[----:B------:R-:W-:Y:S02]  /*0a60*/  IMAD.MOV.U32 R8, RZ, RZ, R3 ;  /* 0x000000ffff087224 */ /* 0x000fe400078e0003 */
[----:B-1----:R-:W-:-:S07]  /*0a70*/  IMAD.WIDE.U32 R4, R0, 0x2, R4 ;  /* 0x0000000200047825 */ /* 0x002fce00078e0004 */
.L_x_10:
[----:B0-----:R-:W-:Y:S02]  /*0a80*/  IMAD.MOV.U32 R2, RZ, RZ, R7 ;  /* 0x000000ffff027224 */ /* 0x001fe400078e0007 */
[----:B------:R-:W-:-:S05]  /*0a90*/  IMAD.MOV.U32 R3, RZ, RZ, R8 ;  /* 0x000000ffff037224 */ /* 0x000fca00078e0008 */
[----:B------:R0:W2:Y:S01]  /*0aa0*/  LDG.E R0, desc[UR8][R2.64] ;  /* 0x0000000802007981 */ /* 0x0000a2000c1e1900 */
[----:B------:R-:W-:Y:S01]  /*0ab0*/  VIADD R6, R6, 0x1 ;  /* 0x0000000106067836 */ /* 0x000fe20000000000 */
[----:B------:R-:W-:-:S04]  /*0ac0*/  IADD3 R7, P1, PT, R7, 0x4, RZ ;  /* 0x0000000407077810 */ /* 0x000fc80007f3e0ff */
[----:B------:R-:W-:Y:S01]  /*0ad0*/  ISETP.NE.AND P0, PT, R6, RZ, PT ;  /* 0x000000ff0600720c */ /* 0x000fe20003f05270 */
[----:B------:R-:W-:Y:S02]  /*0ae0*/  IMAD.X R8, RZ, RZ, R8, P1 ;  /* 0x000000ffff087224 */ /* 0x000fe400008e0608 */
[----:B0-----:R-:W-:Y:S01]  /*0af0*/  IMAD.MOV.U32 R2, RZ, RZ, R4 ;  /* 0x000000ffff027224 */ /* 0x001fe200078e0004 */
[----:B------:R-:W-:Y:S01]  /*0b00*/  IADD3 R4, P2, PT, R4, 0x2, RZ ;  /* 0x0000000204047810 */ /* 0x000fe20007f5e0ff */
[----:B------:R-:W-:-:S04]  /*0b10*/  IMAD.MOV.U32 R3, RZ, RZ, R5 ;  /* 0x000000ffff037224 */ /* 0x000fc800078e0005 */
[----:B------:R-:W-:Y:S01]  /*0b20*/  IMAD.X R5, RZ, RZ, R5, P2 ;  /* 0x000000ffff057224 */ /* 0x000fe200010e0605 */
[----:B--2---:R-:W-:-:S05]  /*0b30*/  F2FP.SATFINITE.RELU.F16.F32.MERGE_C R0, R0, RZ ;  /* 0x00000000ff00723e */ /* 0x004fca00000068ff */
[----:B------:R0:W-:Y:S01]  /*0b40*/  STG.E.U16 desc[UR8][R2.64], R0 ;  /* 0x0000000002007986 */ /* 0x0001e2000c101508 */
[----:B------:R-:W-:Y:S05]  /*0b50*/  @P0 BRA `(.L_x_10) ;  /* 0xfffffffc00c80947 */ /* 0x000fea000383ffff */
[----:B------:R-:W-:Y:S05]  /*0b60*/  EXIT ;  /* 0x000000000000794d */ /* 0x000fea0003800000 */
.L_x_11:
        /* <DEDUP_REMOVED lines=9> */
.L_x_13:


//--------------------- .nv.shared.reserved.0     --------------------------
	.section	.nv.shared.reserved.0,"aw",@nobits
	.weak		__nv_reservedSMEM_offset_0_alias
	.size		__nv_reservedSMEM_offset_0_alias, 0, 64
	.other		__nv_reservedSMEM_offset_0_alias,@"STO_CUDA_RESERVED_SHARED STV_DEFAULT"
__nv_reservedSMEM_offset_0_alias:
	.zero		0
	.zero		64


//--------------------- .nv.constant0._Z20test_cvt_f32_to_tf32PfPji --------------------------
	.section	.nv.constant0._Z20test_cvt_f32_to_tf32PfPji,"a",@progbits
	.sectionflags	@""
	.align	4
.nv.constant0._Z20test_cvt_f32_to_tf32PfPji:
	.zero		916


//--------------------- .nv.constant0._Z19test_cvt_f32_to_f16PfPsi --------------------------
	.section	.nv.constant0._Z19test_cvt_f32_to_f16PfPsi,"a",@progbits
	.sectionflags	@""
	.align	4
.nv.constant0._Z19test_cvt_f32_to_f16PfPsi:
	.zero		916


//--------------------- SYMBOLS --------------------------

	.type		.nv.reservedSmem.offset0,@object
	.size		.nv.reservedSmem.offset0,0x4
